//
// Generated by NVIDIA NVVM Compiler
//
// Compiler Build ID: CL-36424714
// Cuda compilation tools, release 13.0, V13.0.88
// Based on NVVM 20.0.0
//

.version 9.0
.target sm_100
.address_size 64

	// .globl	_Z15matrixAddColumnPiS_S_i

.visible .entry _Z15matrixAddColumnPiS_S_i(
	.param .u64 .ptr .align 1 _Z15matrixAddColumnPiS_S_i_param_0,
	.param .u64 .ptr .align 1 _Z15matrixAddColumnPiS_S_i_param_1,
	.param .u64 .ptr .align 1 _Z15matrixAddColumnPiS_S_i_param_2,
	.param .u32 _Z15matrixAddColumnPiS_S_i_param_3
)
{
	.reg .pred 	%p<12>;
	.reg .b32 	%r<116>;
	.reg .b64 	%rd<56>;

	ld.param.u64 	%rd22, [_Z15matrixAddColumnPiS_S_i_param_0];
	ld.param.u64 	%rd23, [_Z15matrixAddColumnPiS_S_i_param_1];
	ld.param.u64 	%rd24, [_Z15matrixAddColumnPiS_S_i_param_2];
	ld.param.u32 	%r17, [_Z15matrixAddColumnPiS_S_i_param_3];
	cvta.to.global.u64 	%rd1, %rd24;
	cvta.to.global.u64 	%rd2, %rd23;
	cvta.to.global.u64 	%rd3, %rd22;
	mov.u32 	%r1, %ctaid.x;
	setp.gt.u32 	%p1, %r1, 4;
	setp.lt.s32 	%p2, %r17, 1;
	or.pred  	%p3, %p1, %p2;
	@%p3 bra 	$L__BB0_13;
	and.b32  	%r2, %r17, 15;
	setp.lt.u32 	%p4, %r17, 16;
	mov.b32 	%r113, 0;
	@%p4 bra 	$L__BB0_4;
	and.b32  	%r113, %r17, 2147483632;
	neg.s32 	%r111, %r113;
	mul.wide.u32 	%rd25, %r1, 4;
	add.s64 	%rd26, %rd25, 160;
	add.s64 	%rd52, %rd3, %rd26;
	add.s64 	%rd51, %rd2, %rd26;
	add.s64 	%rd50, %rd1, %rd26;
$L__BB0_3:
	.pragma "nounroll";
	ld.global.u32 	%r19, [%rd52+-160];
	ld.global.u32 	%r20, [%rd51+-160];
	add.s32 	%r21, %r20, %r19;
	st.global.u32 	[%rd50+-160], %r21;
	ld.global.u32 	%r22, [%rd52+-140];
	ld.global.u32 	%r23, [%rd51+-140];
	add.s32 	%r24, %r23, %r22;
	st.global.u32 	[%rd50+-140], %r24;
	ld.global.u32 	%r25, [%rd52+-120];
	ld.global.u32 	%r26, [%rd51+-120];
	add.s32 	%r27, %r26, %r25;
	st.global.u32 	[%rd50+-120], %r27;
	ld.global.u32 	%r28, [%rd52+-100];
	ld.global.u32 	%r29, [%rd51+-100];
	add.s32 	%r30, %r29, %r28;
	st.global.u32 	[%rd50+-100], %r30;
	ld.global.u32 	%r31, [%rd52+-80];
	ld.global.u32 	%r32, [%rd51+-80];
	add.s32 	%r33, %r32, %r31;
	st.global.u32 	[%rd50+-80], %r33;
	ld.global.u32 	%r34, [%rd52+-60];
	ld.global.u32 	%r35, [%rd51+-60];
	add.s32 	%r36, %r35, %r34;
	st.global.u32 	[%rd50+-60], %r36;
	ld.global.u32 	%r37, [%rd52+-40];
	ld.global.u32 	%r38, [%rd51+-40];
	add.s32 	%r39, %r38, %r37;
	st.global.u32 	[%rd50+-40], %r39;
	ld.global.u32 	%r40, [%rd52+-20];
	ld.global.u32 	%r41, [%rd51+-20];
	add.s32 	%r42, %r41, %r40;
	st.global.u32 	[%rd50+-20], %r42;
	ld.global.u32 	%r43, [%rd52];
	ld.global.u32 	%r44, [%rd51];
	add.s32 	%r45, %r44, %r43;
	st.global.u32 	[%rd50], %r45;
	ld.global.u32 	%r46, [%rd52+20];
	ld.global.u32 	%r47, [%rd51+20];
	add.s32 	%r48, %r47, %r46;
	st.global.u32 	[%rd50+20], %r48;
	ld.global.u32 	%r49, [%rd52+40];
	ld.global.u32 	%r50, [%rd51+40];
	add.s32 	%r51, %r50, %r49;
	st.global.u32 	[%rd50+40], %r51;
	ld.global.u32 	%r52, [%rd52+60];
	ld.global.u32 	%r53, [%rd51+60];
	add.s32 	%r54, %r53, %r52;
	st.global.u32 	[%rd50+60], %r54;
	ld.global.u32 	%r55, [%rd52+80];
	ld.global.u32 	%r56, [%rd51+80];
	add.s32 	%r57, %r56, %r55;
	st.global.u32 	[%rd50+80], %r57;
	ld.global.u32 	%r58, [%rd52+100];
	ld.global.u32 	%r59, [%rd51+100];
	add.s32 	%r60, %r59, %r58;
	st.global.u32 	[%rd50+100], %r60;
	ld.global.u32 	%r61, [%rd52+120];
	ld.global.u32 	%r62, [%rd51+120];
	add.s32 	%r63, %r62, %r61;
	st.global.u32 	[%rd50+120], %r63;
	ld.global.u32 	%r64, [%rd52+140];
	ld.global.u32 	%r65, [%rd51+140];
	add.s32 	%r66, %r65, %r64;
	st.global.u32 	[%rd50+140], %r66;
	add.s32 	%r111, %r111, 16;
	add.s64 	%rd52, %rd52, 320;
	add.s64 	%rd51, %rd51, 320;
	add.s64 	%rd50, %rd50, 320;
	setp.ne.s32 	%p5, %r111, 0;
	@%p5 bra 	$L__BB0_3;
$L__BB0_4:
	setp.eq.s32 	%p6, %r2, 0;
	@%p6 bra 	$L__BB0_13;
	and.b32  	%r8, %r17, 7;
	setp.lt.u32 	%p7, %r2, 8;
	@%p7 bra 	$L__BB0_7;
	mul.lo.s32 	%r67, %r113, 5;
	add.s32 	%r68, %r67, %r1;
	mul.wide.u32 	%rd27, %r68, 4;
	add.s64 	%rd28, %rd3, %rd27;
	ld.global.u32 	%r69, [%rd28];
	add.s64 	%rd29, %rd2, %rd27;
	ld.global.u32 	%r70, [%rd29];
	add.s32 	%r71, %r70, %r69;
	add.s64 	%rd30, %rd1, %rd27;
	st.global.u32 	[%rd30], %r71;
	cvt.u64.u32 	%rd31, %r1;
	cvt.u64.u32 	%rd32, %r67;
	add.s64 	%rd33, %rd32, %rd31;
	shl.b64 	%rd34, %rd33, 2;
	add.s64 	%rd35, %rd3, %rd34;
	ld.global.u32 	%r72, [%rd35+20];
	add.s64 	%rd36, %rd2, %rd34;
	ld.global.u32 	%r73, [%rd36+20];
	add.s32 	%r74, %r73, %r72;
	add.s64 	%rd37, %rd1, %rd34;
	st.global.u32 	[%rd37+20], %r74;
	ld.global.u32 	%r75, [%rd35+40];
	ld.global.u32 	%r76, [%rd36+40];
	add.s32 	%r77, %r76, %r75;
	st.global.u32 	[%rd37+40], %r77;
	ld.global.u32 	%r78, [%rd35+60];
	ld.global.u32 	%r79, [%rd36+60];
	add.s32 	%r80, %r79, %r78;
	st.global.u32 	[%rd37+60], %r80;
	ld.global.u32 	%r81, [%rd35+80];
	ld.global.u32 	%r82, [%rd36+80];
	add.s32 	%r83, %r82, %r81;
	st.global.u32 	[%rd37+80], %r83;
	ld.global.u32 	%r84, [%rd35+100];
	ld.global.u32 	%r85, [%rd36+100];
	add.s32 	%r86, %r85, %r84;
	st.global.u32 	[%rd37+100], %r86;
	ld.global.u32 	%r87, [%rd35+120];
	ld.global.u32 	%r88, [%rd36+120];
	add.s32 	%r89, %r88, %r87;
	st.global.u32 	[%rd37+120], %r89;
	ld.global.u32 	%r90, [%rd35+140];
	ld.global.u32 	%r91, [%rd36+140];
	add.s32 	%r92, %r91, %r90;
	st.global.u32 	[%rd37+140], %r92;
	add.s32 	%r113, %r113, 8;
$L__BB0_7:
	setp.eq.s32 	%p8, %r8, 0;
	@%p8 bra 	$L__BB0_13;
	and.b32  	%r11, %r17, 3;
	setp.lt.u32 	%p9, %r8, 4;
	@%p9 bra 	$L__BB0_10;
	mul.lo.s32 	%r93, %r113, 5;
	add.s32 	%r94, %r93, %r1;
	mul.wide.u32 	%rd38, %r94, 4;
	add.s64 	%rd39, %rd3, %rd38;
	ld.global.u32 	%r95, [%rd39];
	add.s64 	%rd40, %rd2, %rd38;
	ld.global.u32 	%r96, [%rd40];
	add.s32 	%r97, %r96, %r95;
	add.s64 	%rd41, %rd1, %rd38;
	st.global.u32 	[%rd41], %r97;
	cvt.u64.u32 	%rd42, %r1;
	cvt.u64.u32 	%rd43, %r93;
	add.s64 	%rd44, %rd43, %rd42;
	shl.b64 	%rd45, %rd44, 2;
	add.s64 	%rd46, %rd3, %rd45;
	ld.global.u32 	%r98, [%rd46+20];
	add.s64 	%rd47, %rd2, %rd45;
	ld.global.u32 	%r99, [%rd47+20];
	add.s32 	%r100, %r99, %r98;
	add.s64 	%rd48, %rd1, %rd45;
	st.global.u32 	[%rd48+20], %r100;
	ld.global.u32 	%r101, [%rd46+40];
	ld.global.u32 	%r102, [%rd47+40];
	add.s32 	%r103, %r102, %r101;
	st.global.u32 	[%rd48+40], %r103;
	ld.global.u32 	%r104, [%rd46+60];
	ld.global.u32 	%r105, [%rd47+60];
	add.s32 	%r106, %r105, %r104;
	st.global.u32 	[%rd48+60], %r106;
	add.s32 	%r113, %r113, 4;
$L__BB0_10:
	setp.eq.s32 	%p10, %r11, 0;
	@%p10 bra 	$L__BB0_13;
	mad.lo.s32 	%r107, %r113, 5, %r1;
	mul.wide.u32 	%rd49, %r107, 4;
	add.s64 	%rd55, %rd1, %rd49;
	add.s64 	%rd54, %rd2, %rd49;
	add.s64 	%rd53, %rd3, %rd49;
	neg.s32 	%r115, %r11;
$L__BB0_12:
	.pragma "nounroll";
	ld.global.u32 	%r108, [%rd53];
	ld.global.u32 	%r109, [%rd54];
	add.s32 	%r110, %r109, %r108;
	st.global.u32 	[%rd55], %r110;
	add.s64 	%rd55, %rd55, 20;
	add.s64 	%rd54, %rd54, 20;
	add.s64 	%rd53, %rd53, 20;
	add.s32 	%r115, %r115, 1;
	setp.ne.s32 	%p11, %r115, 0;
	@%p11 bra 	$L__BB0_12;
$L__BB0_13:
	ret;

}


// ===== COMPILED SASS (sm_100) =====

	.target	sm_100

	.elftype	@"ET_EXEC"


//--------------------- .note.nv.tkinfo           --------------------------
	.section	.note.nv.tkinfo,"",@"SHT_NOTE"
	.sectionflags	@"SHF_NOTE_NV_TKINFO"
	.tkinfo
        /*0018*/ 	.word	0x00000002
        /*0030*/ 	.string	""
        /*0030*/ 	.string	"ptxas"
        /*0030*/ 	.string	"Cuda compilation tools, release 13.0, V13.0.88"
        /*0030*/ 	.string	"Build cuda_13.0.r13.0/compiler.36424714_0"
        /*0030*/ 	.string	"-arch sm_100 -m 64 "



//--------------------- .note.nv.cuinfo           --------------------------
	.section	.note.nv.cuinfo,"",@"SHT_NOTE"
	.sectionflags	@"SHF_NOTE_NV_CUINFO"
        /*0018*/ 	.short	0x0002
        /*001a*/ 	.short	0x0064
        /*001c*/ 	.short	0x0082
	.zero		2


//--------------------- .nv.info                  --------------------------
	.section	.nv.info,"",@"SHT_CUDA_INFO"
	.align	4


	//----- nvinfo : EIATTR_REGCOUNT
	.align		4
        /*0000*/ 	.byte	0x04, 0x2f
        /*0002*/ 	.short	(.L_1 - .L_0)
	.align		4
.L_0:
        /*0004*/ 	.word	index@(_Z15matrixAddColumnPiS_S_i)
        /*0008*/ 	.word	0x00000016


	//----- nvinfo : EIATTR_FRAME_SIZE
	.align		4
.L_1:
        /*000c*/ 	.byte	0x04, 0x11
        /*000e*/ 	.short	(.L_3 - .L_2)
	.align		4
.L_2:
        /*0010*/ 	.word	index@(_Z15matrixAddColumnPiS_S_i)
        /*0014*/ 	.word	0x00000000


	//----- nvinfo : EIATTR_MIN_STACK_SIZE
	.align		4
.L_3:
        /*0018*/ 	.byte	0x04, 0x12
        /*001a*/ 	.short	(.L_5 - .L_4)
	.align		4
.L_4:
        /*001c*/ 	.word	index@(_Z15matrixAddColumnPiS_S_i)
        /*0020*/ 	.word	0x00000000
.L_5:


//--------------------- .nv.compat                --------------------------
	.section	.nv.compat,"",@"SHT_CUDA_COMPAT_INFO"
	.align	4
        /*0000*/ 	.byte	0x02, 0x09, 0x00, 0x00, 0x02, 0x02, 0x01, 0x00, 0x02, 0x05, 0x05, 0x00, 0x03, 0x07, 0x01, 0x01
        /*0010*/ 	.byte	0x02, 0x03, 0x00, 0x00, 0x02, 0x06, 0x01, 0x00, 0x04, 0x0b, 0x08, 0x00, 0x09, 0x00, 0x00, 0x00
        /*0020*/ 	.byte	0x00, 0x00, 0x00, 0x00


//--------------------- .nv.info._Z15matrixAddColumnPiS_S_i --------------------------
	.section	.nv.info._Z15matrixAddColumnPiS_S_i,"",@"SHT_CUDA_INFO"
	.sectionflags	@""
	.align	4


	//----- nvinfo : EIATTR_CUDA_API_VERSION
	.align		4
        /*0000*/ 	.byte	0x04, 0x37
        /*0002*/ 	.short	(.L_7 - .L_6)
.L_6:
        /*0004*/ 	.word	0x00000082


	//----- nvinfo : EIATTR_KPARAM_INFO
	.align		4
.L_7:
        /*0008*/ 	.byte	0x04, 0x17
        /*000a*/ 	.short	(.L_9 - .L_8)
.L_8:
        /*000c*/ 	.word	0x00000000
        /*0010*/ 	.short	0x0003
        /*0012*/ 	.short	0x0018
        /*0014*/ 	.byte	0x00, 0xf0, 0x11, 0x00


	//----- nvinfo : EIATTR_KPARAM_INFO
	.align		4
.L_9:
        /*0018*/ 	.byte	0x04, 0x17
        /*001a*/ 	.short	(.L_11 - .L_10)
.L_10:
        /*001c*/ 	.word	0x00000000
        /*0020*/ 	.short	0x0002
        /*0022*/ 	.short	0x0010
        /*0024*/ 	.byte	0x00, 0xf5, 0x21, 0x00


	//----- nvinfo : EIATTR_KPARAM_INFO
	.align		4
.L_11:
        /*0028*/ 	.byte	0x04, 0x17
        /*002a*/ 	.short	(.L_13 - .L_12)
.L_12:
        /*002c*/ 	.word	0x00000000
        /*0030*/ 	.short	0x0001
        /*0032*/ 	.short	0x0008
        /*0034*/ 	.byte	0x00, 0xf5, 0x21, 0x00


	//----- nvinfo : EIATTR_KPARAM_INFO
	.align		4
.L_13:
        /*0038*/ 	.byte	0x04, 0x17
        /*003a*/ 	.short	(.L_15 - .L_14)
.L_14:
        /*003c*/ 	.word	0x00000000
        /*0040*/ 	.short	0x0000
        /*0042*/ 	.short	0x0000
        /*0044*/ 	.byte	0x00, 0xf5, 0x21, 0x00


	//----- nvinfo : EIATTR_SPARSE_MMA_MASK
	.align		4
.L_15:
        /*0048*/ 	.byte	0x03, 0x50
        /*004a*/ 	.short	0x0000


	//----- nvinfo : EIATTR_MAXREG_COUNT
	.align		4
        /*004c*/ 	.byte	0x03, 0x1b
        /*004e*/ 	.short	0x00ff


	//----- nvinfo : EIATTR_MERCURY_ISA_VERSION
	.align		4
        /*0050*/ 	.byte	0x03, 0x5f
        /*0052*/ 	.short	0x0101


	//----- nvinfo : EIATTR_VRC_CTA_INIT_COUNT
	.align		4
        /*0054*/ 	.byte	0x02, 0x4a
	.zero		1
	.zero		1


	//----- nvinfo : EIATTR_EXIT_INSTR_OFFSETS
	.align		4
        /*0058*/ 	.byte	0x04, 0x1c
        /*005a*/ 	.short	(.L_17 - .L_16)


	//   ....[0]....
.L_16:
        /*005c*/ 	.word	0x00000050


	//   ....[1]....
        /*0060*/ 	.word	0x00000680


	//   ....[2]....
        /*0064*/ 	.word	0x00000a20


	//   ....[3]....
        /*0068*/ 	.word	0x00000cc0


	//   ....[4]....
        /*006c*/ 	.word	0x00000eb0


	//----- nvinfo : EIATTR_CBANK_PARAM_SIZE
	.align		4
.L_17:
        /*0070*/ 	.byte	0x03, 0x19
        /*0072*/ 	.short	0x001c


	//----- nvinfo : EIATTR_PARAM_CBANK
	.align		4
        /*0074*/ 	.byte	0x04, 0x0a
        /*0076*/ 	.short	(.L_19 - .L_18)
	.align		4
.L_18:
        /*0078*/ 	.word	index@(.nv.constant0._Z15matrixAddColumnPiS_S_i)
        /*007c*/ 	.short	0x0380
        /*007e*/ 	.short	0x001c


	//----- nvinfo : EIATTR_SW_WAR
	.align		4
.L_19:
        /*0080*/ 	.byte	0x04, 0x36
        /*0082*/ 	.short	(.L_21 - .L_20)
.L_20:
        /*0084*/ 	.word	0x00000008
.L_21:


//--------------------- .nv.callgraph             --------------------------
	.section	.nv.callgraph,"",@"SHT_CUDA_CALLGRAPH"
	.align	4
	.sectionentsize	8
	.align		4
        /*0000*/ 	.word	0x00000000
	.align		4
        /*0004*/ 	.word	0xffffffff
	.align		4
        /*0008*/ 	.word	0x00000000
	.align		4
        /*000c*/ 	.word	0xfffffffe
	.align		4
        /*0010*/ 	.word	0x00000000
	.align		4
        /*0014*/ 	.word	0xfffffffd
	.align		4
        /*0018*/ 	.word	0x00000000
	.align		4
        /*001c*/ 	.word	0xfffffffc


//--------------------- .text._Z15matrixAddColumnPiS_S_i --------------------------
	.section	.text._Z15matrixAddColumnPiS_S_i,"ax",@progbits
	.align	128
        .global         _Z15matrixAddColumnPiS_S_i
        .type           _Z15matrixAddColumnPiS_S_i,@function
        .size           _Z15matrixAddColumnPiS_S_i,(.L_x_6 - _Z15matrixAddColumnPiS_S_i)
        .other          _Z15matrixAddColumnPiS_S_i,@"STO_CUDA_ENTRY STV_DEFAULT"
_Z15matrixAddColumnPiS_S_i:
.text._Z15matrixAddColumnPiS_S_i:
[----:B------:R-:W-:Y:S01]  /*0000*/  LDC R1, c[0x0][0x37c] ;  /* 0x0000df00ff017b82 */ /* 0x000fe20000000800 */
[----:B------:R-:W0:Y:S07]  /*0010*/  S2R R0, SR_CTAID.X ;  /* 0x0000000000007919 */ /* 0x000e2e0000002500 */
[----:B------:R-:W1:Y:S02]  /*0020*/  LDC R2, c[0x0][0x398] ;  /* 0x0000e600ff027b82 */ /* 0x000e640000000800 */
[----:B-1----:R-:W-:-:S04]  /*0030*/  ISETP.GE.AND P0, PT, R2, 0x1, PT ;  /* 0x000000010200780c */ /* 0x002fc80003f06270 */
[----:B0-----:R-:W-:-:S13]  /*0040*/  ISETP.GT.U32.OR P0, PT, R0, 0x4, !P0 ;  /* 0x000000040000780c */ /* 0x001fda0004704470 */
[----:B------:R-:W-:Y:S05]  /*0050*/  @P0 EXIT ;  /* 0x000000000000094d */ /* 0x000fea0003800000 */
[C---:B------:R-:W-:Y:S01]  /*0060*/  ISETP.GE.U32.AND P1, PT, R2.reuse, 0x10, PT ;  /* 0x000000100200780c */ /* 0x040fe20003f26070 */
[----:B------:R-:W0:Y:S01]  /*0070*/  LDCU.64 UR4, c[0x0][0x358] ;  /* 0x00006b00ff0477ac */ /* 0x000e220008000a00 */
[----:B------:R-:W-:Y:S01]  /*0080*/  LOP3.LUT R14, R2, 0xf, RZ, 0xc0, !PT ;  /* 0x0000000f020e7812 */ /* 0x000fe200078ec0ff */
[----:B------:R-:W-:-:S03]  /*0090*/  IMAD.MOV.U32 R3, RZ, RZ, RZ ;  /* 0x000000ffff037224 */ /* 0x000fc600078e00ff */
[----:B------:R-:W-:-:S07]  /*00a0*/  ISETP.NE.AND P0, PT, R14, RZ, PT ;  /* 0x000000ff0e00720c */ /* 0x000fce0003f05270 */
[----:B------:R-:W-:Y:S06]  /*00b0*/  @!P1 BRA `(.L_x_0) ;  /* 0x0000000400709947 */ /* 0x000fec0003800000 */
[----:B------:R-:W1:Y:S01]  /*00c0*/  LDCU.128 UR8, c[0x0][0x380] ;  /* 0x00007000ff0877ac */ /* 0x000e620008000c00 */
[----:B------:R-:W-:Y:S01]  /*00d0*/  IMAD.MOV.U32 R4, RZ, RZ, 0xa0 ;  /* 0x000000a0ff047424 */ /* 0x000fe200078e00ff */
[----:B------:R-:W-:Y:S01]  /*00e0*/  LOP3.LUT R3, R2, 0x7ffffff0, RZ, 0xc0, !PT ;  /* 0x7ffffff002037812 */ /* 0x000fe200078ec0ff */
[----:B------:R-:W-:Y:S01]  /*00f0*/  IMAD.MOV.U32 R5, RZ, RZ, 0x0 ;  /* 0x00000000ff057424 */ /* 0x000fe200078e00ff */
[----:B------:R-:W2:Y:S02]  /*0100*/  LDCU.64 UR6, c[0x0][0x390] ;  /* 0x00007200ff0677ac */ /* 0x000ea40008000a00 */
[----:B------:R-:W-:Y:S01]  /*0110*/  IADD3 R10, PT, PT, -R3, RZ, RZ ;  /* 0x000000ff030a7210 */ /* 0x000fe20007ffe1ff */
[----:B------:R-:W-:-:S03]  /*0120*/  IMAD.WIDE.U32 R4, R0, 0x4, R4 ;  /* 0x0000000400047825 */ /* 0x000fc600078e0004 */
[C---:B-1----:R-:W-:Y:S02]  /*0130*/  IADD3 R18, P1, PT, R4.reuse, UR8, RZ ;  /* 0x0000000804127c10 */ /* 0x042fe4000ff3e0ff */
[C---:B------:R-:W-:Y:S02]  /*0140*/  IADD3 R11, P2, PT, R4.reuse, UR10, RZ ;  /* 0x0000000a040b7c10 */ /* 0x040fe4000ff5e0ff */
[----:B--2---:R-:W-:Y:S02]  /*0150*/  IADD3 R12, P3, PT, R4, UR6, RZ ;  /* 0x00000006040c7c10 */ /* 0x004fe4000ff7e0ff */
[C---:B------:R-:W-:Y:S02]  /*0160*/  IADD3.X R19, PT, PT, R5.reuse, UR9, RZ, P1, !PT ;  /* 0x0000000905137c10 */ /* 0x040fe40008ffe4ff */
[C---:B------:R-:W-:Y:S02]  /*0170*/  IADD3.X R16, PT, PT, R5.reuse, UR11, RZ, P2, !PT ;  /* 0x0000000b05107c10 */ /* 0x040fe400097fe4ff */
[----:B------:R-:W-:-:S07]  /*0180*/  IADD3.X R13, PT, PT, R5, UR7, RZ, P3, !PT ;  /* 0x00000007050d7c10 */ /* 0x000fce0009ffe4ff */
.L_x_1:
[----:B------:R-:W-:Y:S01]  /*0190*/  IMAD.MOV.U32 R6, RZ, RZ, R18 ;  /* 0x000000ffff067224 */ /* 0x000fe200078e0012 */
[----:B------:R-:W-:Y:S01]  /*01a0*/  MOV R5, R16 ;  /* 0x0000001000057202 */ /* 0x000fe20000000f00 */
[----:B------:R-:W-:Y:S02]  /*01b0*/  IMAD.MOV.U32 R7, RZ, RZ, R19 ;  /* 0x000000ffff077224 */ /* 0x000fe400078e0013 */
[----:B------:R-:W-:-:S03]  /*01c0*/  IMAD.MOV.U32 R4, RZ, RZ, R11 ;  /* 0x000000ffff047224 */ /* 0x000fc600078e000b */
[----:B0-2---:R-:W2:Y:S04]  /*01d0*/  LDG.E R8, desc[UR4][R6.64+-0xa0] ;  /* 0xffff600406087981 */ /* 0x005ea8000c1e1900 */
[----:B------:R-:W2:Y:S02]  /*01e0*/  LDG.E R9, desc[UR4][R4.64+-0xa0] ;  /* 0xffff600404097981 */ /* 0x000ea4000c1e1900 */
[----:B--2---:R-:W-:Y:S02]  /*01f0*/  IMAD.IADD R11, R8, 0x1, R9 ;  /* 0x00000001080b7824 */ /* 0x004fe400078e0209 */
[----:B------:R-:W-:Y:S02]  /*0200*/  IMAD.MOV.U32 R8, RZ, RZ, R12 ;  /* 0x000000ffff087224 */ /* 0x000fe400078e000c */
[----:B------:R-:W-:-:S05]  /*0210*/  IMAD.MOV.U32 R9, RZ, RZ, R13 ;  /* 0x000000ffff097224 */ /* 0x000fca00078e000d */
[----:B------:R0:W-:Y:S04]  /*0220*/  STG.E desc[UR4][R8.64+-0xa0], R11 ;  /* 0xffff600b08007986 */ /* 0x0001e8000c101904 */
[----:B------:R-:W2:Y:S04]  /*0230*/  LDG.E R12, desc[UR4][R6.64+-0x8c] ;  /* 0xffff7404060c7981 */ /* 0x000ea8000c1e1900 */
[----:B------:R-:W2:Y:S02]  /*0240*/  LDG.E R13, desc[UR4][R4.64+-0x8c] ;  /* 0xffff7404040d7981 */ /* 0x000ea4000c1e1900 */
[----:B--2---:R-:W-:-:S05]  /*0250*/  IADD3 R13, PT, PT, R12, R13, RZ ;  /* 0x0000000d0c0d7210 */ /* 0x004fca0007ffe0ff */
[----:B------:R1:W-:Y:S04]  /*0260*/  STG.E desc[UR4][R8.64+-0x8c], R13 ;  /* 0xffff740d08007986 */ /* 0x0003e8000c101904 */
[----:B------:R-:W2:Y:S04]  /*0270*/  LDG.E R12, desc[UR4][R6.64+-0x78] ;  /* 0xffff8804060c7981 */ /* 0x000ea8000c1e1900 */
[----:B------:R-:W2:Y:S02]  /*0280*/  LDG.E R15, desc[UR4][R4.64+-0x78] ;  /* 0xffff8804040f7981 */ /* 0x000ea4000c1e1900 */
[----:B--2---:R-:W-:-:S05]  /*0290*/  IMAD.IADD R15, R12, 0x1, R15 ;  /* 0x000000010c0f7824 */ /* 0x004fca00078e020f */
[----:B------:R2:W-:Y:S04]  /*02a0*/  STG.E desc[UR4][R8.64+-0x78], R15 ;  /* 0xffff880f08007986 */ /* 0x0005e8000c101904 */
[----:B------:R-:W3:Y:S04]  /*02b0*/  LDG.E R12, desc[UR4][R6.64+-0x64] ;  /* 0xffff9c04060c7981 */ /* 0x000ee8000c1e1900 */
[----:B------:R-:W3:Y:S02]  /*02c0*/  LDG.E R17, desc[UR4][R4.64+-0x64] ;  /* 0xffff9c0404117981 */ /* 0x000ee4000c1e1900 */
[----:B---3--:R-:W-:-:S05]  /*02d0*/  IMAD.IADD R17, R12, 0x1, R17 ;  /* 0x000000010c117824 */ /* 0x008fca00078e0211 */
[----:B------:R3:W-:Y:S04]  /*02e0*/  STG.E desc[UR4][R8.64+-0x64], R17 ;  /* 0xffff9c1108007986 */ /* 0x0007e8000c101904 */
[----:B0-----:R-:W4:Y:S04]  /*02f0*/  LDG.E R11, desc[UR4][R6.64+-0x50] ;  /* 0xffffb004060b7981 */ /* 0x001f28000c1e1900 */
[----:B------:R-:W4:Y:S02]  /*0300*/  LDG.E R12, desc[UR4][R4.64+-0x50] ;  /* 0xffffb004040c7981 */ /* 0x000f24000c1e1900 */
[----:B----4-:R-:W-:-:S05]  /*0310*/  IMAD.IADD R11, R11, 0x1, R12 ;  /* 0x000000010b0b7824 */ /* 0x010fca00078e020c */
[----:B------:R0:W-:Y:S04]  /*0320*/  STG.E desc[UR4][R8.64+-0x50], R11 ;  /* 0xffffb00b08007986 */ /* 0x0001e8000c101904 */
[----:B------:R-:W4:Y:S04]  /*0330*/  LDG.E R12, desc[UR4][R6.64+-0x3c] ;  /* 0xffffc404060c7981 */ /* 0x000f28000c1e1900 */
[----:B-1----:R-:W4:Y:S02]  /*0340*/  LDG.E R13, desc[UR4][R4.64+-0x3c] ;  /* 0xffffc404040d7981 */ /* 0x002f24000c1e1900 */
[----:B----4-:R-:W-:-:S05]  /*0350*/  IADD3 R13, PT, PT, R12, R13, RZ ;  /* 0x0000000d0c0d7210 */ /* 0x010fca0007ffe0ff */
[----:B------:R1:W-:Y:S04]  /*0360*/  STG.E desc[UR4][R8.64+-0x3c], R13 ;  /* 0xffffc40d08007986 */ /* 0x0003e8000c101904 */
[----:B------:R-:W4:Y:S04]  /*0370*/  LDG.E R12, desc[UR4][R6.64+-0x28] ;  /* 0xffffd804060c7981 */ /* 0x000f28000c1e1900 */
[----:B--2---:R-:W4:Y:S02]  /*0380*/  LDG.E R15, desc[UR4][R4.64+-0x28] ;  /* 0xffffd804040f7981 */ /* 0x004f24000c1e1900 */
[----:B----4-:R-:W-:-:S05]  /*0390*/  IMAD.IADD R15, R12, 0x1, R15 ;  /* 0x000000010c0f7824 */ /* 0x010fca00078e020f */
[----:B------:R2:W-:Y:S04]  /*03a0*/  STG.E desc[UR4][R8.64+-0x28], R15 ;  /* 0xffffd80f08007986 */ /* 0x0005e8000c101904 */
[----:B------:R-:W4:Y:S04]  /*03b0*/  LDG.E R12, desc[UR4][R6.64+-0x14] ;  /* 0xffffec04060c7981 */ /* 0x000f28000c1e1900 */
[----:B---3--:R-:W4:Y:S02]  /*03c0*/  LDG.E R17, desc[UR4][R4.64+-0x14] ;  /* 0xffffec0404117981 */ /* 0x008f24000c1e1900 */
[----:B----4-:R-:W-:-:S05]  /*03d0*/  IMAD.IADD R17, R12, 0x1, R17 ;  /* 0x000000010c117824 */ /* 0x010fca00078e0211 */
        /* <DEDUP_REMOVED lines=26> */
[----:B--2---:R-:W4:Y:S01]  /*0580*/  LDG.E R15, desc[UR4][R4.64+0x78] ;  /* 0x00007804040f7981 */ /* 0x004f22000c1e1900 */
[----:B------:R-:W-:Y:S02]  /*0590*/  VIADD R10, R10, 0x10 ;  /* 0x000000100a0a7836 */ /* 0x000fe40000000000 */
[----:B----4-:R-:W-:-:S05]  /*05a0*/  IMAD.IADD R15, R12, 0x1, R15 ;  /* 0x000000010c0f7824 */ /* 0x010fca00078e020f */
[----:B------:R2:W-:Y:S04]  /*05b0*/  STG.E desc[UR4][R8.64+0x78], R15 ;  /* 0x0000780f08007986 */ /* 0x0005e8000c101904 */
[----:B------:R-:W4:Y:S04]  /*05c0*/  LDG.E R12, desc[UR4][R6.64+0x8c] ;  /* 0x00008c04060c7981 */ /* 0x000f28000c1e1900 */
[----:B---3--:R-:W4:Y:S01]  /*05d0*/  LDG.E R17, desc[UR4][R4.64+0x8c] ;  /* 0x00008c0404117981 */ /* 0x008f22000c1e1900 */
[----:B------:R-:W-:Y:S02]  /*05e0*/  ISETP.NE.AND P1, PT, R10, RZ, PT ;  /* 0x000000ff0a00720c */ /* 0x000fe40003f25270 */
[----:B0-----:R-:W-:-:S02]  /*05f0*/  IADD3 R11, P3, PT, R4, 0x140, RZ ;  /* 0x00000140040b7810 */ /* 0x001fc40007f7e0ff */
[----:B------:R-:W-:-:S03]  /*0600*/  IADD3 R18, P2, PT, R6, 0x140, RZ ;  /* 0x0000014006127810 */ /* 0x000fc60007f5e0ff */
[----:B------:R-:W-:Y:S01]  /*0610*/  IMAD.X R16, RZ, RZ, R5, P3 ;  /* 0x000000ffff107224 */ /* 0x000fe200018e0605 */
[----:B------:R-:W-:Y:S01]  /*0620*/  IADD3.X R19, PT, PT, RZ, R7, RZ, P2, !PT ;  /* 0x00000007ff137210 */ /* 0x000fe200017fe4ff */
[----:B----4-:R-:W-:Y:S01]  /*0630*/  IMAD.IADD R17, R12, 0x1, R17 ;  /* 0x000000010c117824 */ /* 0x010fe200078e0211 */
[----:B------:R-:W-:-:S04]  /*0640*/  IADD3 R12, P4, PT, R8, 0x140, RZ ;  /* 0x00000140080c7810 */ /* 0x000fc80007f9e0ff */
[----:B------:R2:W-:Y:S01]  /*0650*/  STG.E desc[UR4][R8.64+0x8c], R17 ;  /* 0x00008c1108007986 */ /* 0x0005e2000c101904 */
[----:B-1----:R-:W-:Y:S01]  /*0660*/  IMAD.X R13, RZ, RZ, R9, P4 ;  /* 0x000000ffff0d7224 */ /* 0x002fe200020e0609 */
[----:B------:R-:W-:Y:S07]  /*0670*/  @P1 BRA `(.L_x_1) ;  /* 0xfffffff800c41947 */ /* 0x000fee000383ffff */
.L_x_0:
[----:B0-----:R-:W-:Y:S05]  /*0680*/  @!P0 EXIT ;  /* 0x000000000000894d */ /* 0x001fea0003800000 */
[----:B------:R-:W-:Y:S02]  /*0690*/  ISETP.GE.U32.AND P1, PT, R14, 0x8, PT ;  /* 0x000000080e00780c */ /* 0x000fe40003f26070 */
[----:B------:R-:W-:-:S04]  /*06a0*/  LOP3.LUT R16, R2, 0x7, RZ, 0xc0, !PT ;  /* 0x0000000702107812 */ /* 0x000fc800078ec0ff */
[----:B------:R-:W-:-:S07]  /*06b0*/  ISETP.NE.AND P0, PT, R16, RZ, PT ;  /* 0x000000ff1000720c */ /* 0x000fce0003f05270 */
[----:B------:R-:W-:Y:S06]  /*06c0*/  @!P1 BRA `(.L_x_2) ;  /* 0x0000000000d49947 */ /* 0x000fec0003800000 */
[----:B------:R-:W0:Y:S01]  /*06d0*/  LDC.64 R10, c[0x0][0x380] ;  /* 0x0000e000ff0a7b82 */ /* 0x000e220000000a00 */
[----:B------:R-:W-:Y:S01]  /*06e0*/  IMAD R5, R3, 0x5, RZ ;  /* 0x0000000503057824 */ /* 0x000fe200078e02ff */
[----:B------:R-:W1:Y:S04]  /*06f0*/  LDCU.128 UR8, c[0x0][0x380] ;  /* 0x00007000ff0877ac */ /* 0x000e680008000c00 */
[----:B------:R-:W-:Y:S01]  /*0700*/  IADD3 R7, PT, PT, R5, R0, RZ ;  /* 0x0000000005077210 */ /* 0x000fe20007ffe0ff */
[----:B------:R-:W3:Y:S01]  /*0710*/  LDCU.64 UR6, c[0x0][0x390] ;  /* 0x00007200ff0677ac */ /* 0x000ee20008000a00 */
[----:B------:R-:W4:Y:S08]  /*0720*/  LDC.64 R12, c[0x0][0x388] ;  /* 0x0000e200ff0c7b82 */ /* 0x000f300000000a00 */
[----:B--2---:R-:W2:Y:S01]  /*0730*/  LDC.64 R8, c[0x0][0x390] ;  /* 0x0000e400ff087b82 */ /* 0x004ea20000000a00 */
[----:B0-----:R-:W-:-:S06]  /*0740*/  IMAD.WIDE.U32 R10, R7, 0x4, R10 ;  /* 0x00000004070a7825 */ /* 0x001fcc00078e000a */
[----:B------:R-:W5:Y:S01]  /*0750*/  LDG.E R10, desc[UR4][R10.64] ;  /* 0x000000040a0a7981 */ /* 0x000f62000c1e1900 */
[----:B----4-:R-:W-:-:S06]  /*0760*/  IMAD.WIDE.U32 R12, R7, 0x4, R12 ;  /* 0x00000004070c7825 */ /* 0x010fcc00078e000c */
[----:B------:R-:W5:Y:S01]  /*0770*/  LDG.E R13, desc[UR4][R12.64] ;  /* 0x000000040c0d7981 */ /* 0x000f62000c1e1900 */
[----:B------:R-:W-:-:S05]  /*0780*/  IADD3 R5, P1, PT, R5, R0, RZ ;  /* 0x0000000005057210 */ /* 0x000fca0007f3e0ff */
[----:B------:R-:W-:Y:S02]  /*0790*/  IMAD.X R4, RZ, RZ, RZ, P1 ;  /* 0x000000ffff047224 */ /* 0x000fe400008e06ff */
[----:B------:R-:W-:-:S03]  /*07a0*/  IMAD.SHL.U32 R14, R5, 0x4, RZ ;  /* 0x00000004050e7824 */ /* 0x000fc600078e00ff */
[----:B------:R-:W-:Y:S02]  /*07b0*/  SHF.L.U64.HI R17, R5, 0x2, R4 ;  /* 0x0000000205117819 */ /* 0x000fe40000010204 */
[C---:B-1----:R-:W-:Y:S02]  /*07c0*/  IADD3 R6, P1, PT, R14.reuse, UR8, RZ ;  /* 0x000000080e067c10 */ /* 0x042fe4000ff3e0ff */
[----:B------:R-:W-:-:S04]  /*07d0*/  IADD3 R4, P2, PT, R14, UR10, RZ ;  /* 0x0000000a0e047c10 */ /* 0x000fc8000ff5e0ff */
[----:B------:R-:W-:Y:S02]  /*07e0*/  IADD3.X R5, PT, PT, R17, UR11, RZ, P2, !PT ;  /* 0x0000000b11057c10 */ /* 0x000fe400097fe4ff */
[----:B-----5:R-:W-:Y:S01]  /*07f0*/  IADD3 R15, PT, PT, R10, R13, RZ ;  /* 0x0000000d0a0f7210 */ /* 0x020fe20007ffe0ff */
[----:B--2---:R-:W-:Y:S01]  /*0800*/  IMAD.WIDE.U32 R10, R7, 0x4, R8 ;  /* 0x00000004070a7825 */ /* 0x004fe200078e0008 */
[----:B------:R-:W-:-:S04]  /*0810*/  IADD3.X R7, PT, PT, R17, UR9, RZ, P1, !PT ;  /* 0x0000000911077c10 */ /* 0x000fc80008ffe4ff */
[----:B------:R0:W-:Y:S04]  /*0820*/  STG.E desc[UR4][R10.64], R15 ;  /* 0x0000000f0a007986 */ /* 0x0001e8000c101904 */
[----:B------:R-:W2:Y:S04]  /*0830*/  LDG.E R12, desc[UR4][R6.64+0x14] ;  /* 0x00001404060c7981 */ /* 0x000ea8000c1e1900 */
[----:B------:R-:W2:Y:S01]  /*0840*/  LDG.E R13, desc[UR4][R4.64+0x14] ;  /* 0x00001404040d7981 */ /* 0x000ea2000c1e1900 */
[----:B---3--:R-:W-:-:S04]  /*0850*/  IADD3 R8, P1, PT, R14, UR6, RZ ;  /* 0x000000060e087c10 */ /* 0x008fc8000ff3e0ff */
[----:B------:R-:W-:Y:S01]  /*0860*/  IADD3.X R9, PT, PT, R17, UR7, RZ, P1, !PT ;  /* 0x0000000711097c10 */ /* 0x000fe20008ffe4ff */
[----:B--2---:R-:W-:-:S05]  /*0870*/  IMAD.IADD R13, R12, 0x1, R13 ;  /* 0x000000010c0d7824 */ /* 0x004fca00078e020d */
[----:B------:R1:W-:Y:S04]  /*0880*/  STG.E desc[UR4][R8.64+0x14], R13 ;  /* 0x0000140d08007986 */ /* 0x0003e8000c101904 */
[----:B------:R-:W2:Y:S04]  /*0890*/  LDG.E R12, desc[UR4][R6.64+0x28] ;  /* 0x00002804060c7981 */ /* 0x000ea8000c1e1900 */
[----:B------:R-:W2:Y:S02]  /*08a0*/  LDG.E R17, desc[UR4][R4.64+0x28] ;  /* 0x0000280404117981 */ /* 0x000ea4000c1e1900 */
[----:B--2---:R-:W-:-:S05]  /*08b0*/  IMAD.IADD R17, R12, 0x1, R17 ;  /* 0x000000010c117824 */ /* 0x004fca00078e0211 */
[----:B------:R2:W-:Y:S04]  /*08c0*/  STG.E desc[UR4][R8.64+0x28], R17 ;  /* 0x0000281108007986 */ /* 0x0005e8000c101904 */
[----:B0-----:R-:W3:Y:S04]  /*08d0*/  LDG.E R10, desc[UR4][R6.64+0x3c] ;  /* 0x00003c04060a7981 */ /* 0x001ee8000c1e1900 */
[----:B------:R-:W3:Y:S02]  /*08e0*/  LDG.E R11, desc[UR4][R4.64+0x3c] ;  /* 0x00003c04040b7981 */ /* 0x000ee4000c1e1900 */
[----:B---3--:R-:W-:-:S05]  /*08f0*/  IADD3 R11, PT, PT, R10, R11, RZ ;  /* 0x0000000b0a0b7210 */ /* 0x008fca0007ffe0ff */
[----:B------:R0:W-:Y:S04]  /*0900*/  STG.E desc[UR4][R8.64+0x3c], R11 ;  /* 0x00003c0b08007986 */ /* 0x0001e8000c101904 */
[----:B------:R-:W3:Y:S04]  /*0910*/  LDG.E R10, desc[UR4][R6.64+0x50] ;  /* 0x00005004060a7981 */ /* 0x000ee8000c1e1900 */
[----:B------:R-:W3:Y:S02]  /*0920*/  LDG.E R15, desc[UR4][R4.64+0x50] ;  /* 0x00005004040f7981 */ /* 0x000ee4000c1e1900 */
[----:B---3--:R-:W-:-:S05]  /*0930*/  IMAD.IADD R15, R10, 0x1, R15 ;  /* 0x000000010a0f7824 */ /* 0x008fca00078e020f */
[----:B------:R3:W-:Y:S04]  /*0940*/  STG.E desc[UR4][R8.64+0x50], R15 ;  /* 0x0000500f08007986 */ /* 0x0007e8000c101904 */
[----:B------:R-:W4:Y:S04]  /*0950*/  LDG.E R10, desc[UR4][R6.64+0x64] ;  /* 0x00006404060a7981 */ /* 0x000f28000c1e1900 */
[----:B-1----:R-:W4:Y:S02]  /*0960*/  LDG.E R13, desc[UR4][R4.64+0x64] ;  /* 0x00006404040d7981 */ /* 0x002f24000c1e1900 */
[----:B----4-:R-:W-:-:S05]  /*0970*/  IMAD.IADD R13, R10, 0x1, R13 ;  /* 0x000000010a0d7824 */ /* 0x010fca00078e020d */
[----:B------:R3:W-:Y:S04]  /*0980*/  STG.E desc[UR4][R8.64+0x64], R13 ;  /* 0x0000640d08007986 */ /* 0x0007e8000c101904 */
[----:B------:R-:W4:Y:S04]  /*0990*/  LDG.E R10, desc[UR4][R6.64+0x78] ;  /* 0x00007804060a7981 */ /* 0x000f28000c1e1900 */
[----:B--2---:R-:W4:Y:S02]  /*09a0*/  LDG.E R17, desc[UR4][R4.64+0x78] ;  /* 0x0000780404117981 */ /* 0x004f24000c1e1900 */
[----:B----4-:R-:W-:-:S05]  /*09b0*/  IADD3 R17, PT, PT, R10, R17, RZ ;  /* 0x000000110a117210 */ /* 0x010fca0007ffe0ff */
[----:B------:R3:W-:Y:S04]  /*09c0*/  STG.E desc[UR4][R8.64+0x78], R17 ;  /* 0x0000781108007986 */ /* 0x0007e8000c101904 */
[----:B------:R-:W2:Y:S04]  /*09d0*/  LDG.E R10, desc[UR4][R6.64+0x8c] ;  /* 0x00008c04060a7981 */ /* 0x000ea8000c1e1900 */
[----:B0-----:R-:W2:Y:S01]  /*09e0*/  LDG.E R11, desc[UR4][R4.64+0x8c] ;  /* 0x00008c04040b7981 */ /* 0x001ea2000c1e1900 */
[----:B------:R-:W-:Y:S02]  /*09f0*/  VIADD R3, R3, 0x8 ;  /* 0x0000000803037836 */ /* 0x000fe40000000000 */
[----:B--2---:R-:W-:-:S05]  /*0a00*/  IMAD.IADD R11, R10, 0x1, R11 ;  /* 0x000000010a0b7824 */ /* 0x004fca00078e020b */
[----:B------:R3:W-:Y:S02]  /*0a10*/  STG.E desc[UR4][R8.64+0x8c], R11 ;  /* 0x00008c0b08007986 */ /* 0x0007e4000c101904 */
.L_x_2:
[----:B------:R-:W-:Y:S05]  /*0a20*/  @!P0 EXIT ;  /* 0x000000000000894d */ /* 0x000fea0003800000 */
[----:B------:R-:W-:Y:S02]  /*0a30*/  ISETP.GE.U32.AND P1, PT, R16, 0x4, PT ;  /* 0x000000041000780c */ /* 0x000fe40003f26070 */
[----:B------:R-:W-:-:S04]  /*0a40*/  LOP3.LUT R2, R2, 0x3, RZ, 0xc0, !PT ;  /* 0x0000000302027812 */ /* 0x000fc800078ec0ff */
[----:B------:R-:W-:-:S07]  /*0a50*/  ISETP.NE.AND P0, PT, R2, RZ, PT ;  /* 0x000000ff0200720c */ /* 0x000fce0003f05270 */
[----:B------:R-:W-:Y:S06]  /*0a60*/  @!P1 BRA `(.L_x_3) ;  /* 0x0000000000949947 */ /* 0x000fec0003800000 */
[----:B------:R-:W0:Y:S01]  /*0a70*/  LDC.64 R4, c[0x0][0x380] ;  /* 0x0000e000ff047b82 */ /* 0x000e220000000a00 */
[----:B--23--:R-:W-:Y:S01]  /*0a80*/  IMAD R15, R3, 0x5, RZ ;  /* 0x00000005030f7824 */ /* 0x00cfe200078e02ff */
[----:B------:R-:W1:Y:S04]  /*0a90*/  LDCU.128 UR8, c[0x0][0x380] ;  /* 0x00007000ff0877ac */ /* 0x000e680008000c00 */
[----:B------:R-:W-:Y:S01]  /*0aa0*/  IADD3 R17, PT, PT, R15, R0, RZ ;  /* 0x000000000f117210 */ /* 0x000fe20007ffe0ff */
[----:B------:R-:W2:Y:S01]  /*0ab0*/  LDCU.64 UR6, c[0x0][0x390] ;  /* 0x00007200ff0677ac */ /* 0x000ea20008000a00 */
[----:B------:R-:W3:Y:S08]  /*0ac0*/  LDC.64 R6, c[0x0][0x388] ;  /* 0x0000e200ff067b82 */ /* 0x000ef00000000a00 */
[----:B------:R-:W4:Y:S01]  /*0ad0*/  LDC.64 R8, c[0x0][0x390] ;  /* 0x0000e400ff087b82 */ /* 0x000f220000000a00 */
[----:B0-----:R-:W-:-:S06]  /*0ae0*/  IMAD.WIDE.U32 R10, R17, 0x4, R4 ;  /* 0x00000004110a7825 */ /* 0x001fcc00078e0004 */
[----:B------:R-:W5:Y:S01]  /*0af0*/  LDG.E R10, desc[UR4][R10.64] ;  /* 0x000000040a0a7981 */ /* 0x000f62000c1e1900 */
[----:B---3--:R-:W-:-:S06]  /*0b00*/  IMAD.WIDE.U32 R12, R17, 0x4, R6 ;  /* 0x00000004110c7825 */ /* 0x008fcc00078e0006 */
[----:B------:R-:W5:Y:S01]  /*0b10*/  LDG.E R13, desc[UR4][R12.64] ;  /* 0x000000040c0d7981 */ /* 0x000f62000c1e1900 */
[----:B------:R-:W-:-:S05]  /*0b20*/  IADD3 R15, P1, PT, R15, R0, RZ ;  /* 0x000000000f0f7210 */ /* 0x000fca0007f3e0ff */
[----:B------:R-:W-:Y:S02]  /*0b30*/  IMAD.X R4, RZ, RZ, RZ, P1 ;  /* 0x000000ffff047224 */ /* 0x000fe400008e06ff */
[----:B------:R-:W-:-:S03]  /*0b40*/  IMAD.SHL.U32 R16, R15, 0x4, RZ ;  /* 0x000000040f107824 */ /* 0x000fc600078e00ff */
[----:B------:R-:W-:Y:S02]  /*0b50*/  SHF.L.U64.HI R14, R15, 0x2, R4 ;  /* 0x000000020f0e7819 */ /* 0x000fe40000010204 */
[C---:B-1----:R-:W-:Y:S02]  /*0b60*/  IADD3 R6, P1, PT, R16.reuse, UR8, RZ ;  /* 0x0000000810067c10 */ /* 0x042fe4000ff3e0ff */
[----:B------:R-:W-:Y:S02]  /*0b70*/  IADD3 R4, P2, PT, R16, UR10, RZ ;  /* 0x0000000a10047c10 */ /* 0x000fe4000ff5e0ff */
[C---:B------:R-:W-:Y:S02]  /*0b80*/  IADD3.X R7, PT, PT, R14.reuse, UR9, RZ, P1, !PT ;  /* 0x000000090e077c10 */ /* 0x040fe40008ffe4ff */
[----:B------:R-:W-:Y:S02]  /*0b90*/  IADD3.X R5, PT, PT, R14, UR11, RZ, P2, !PT ;  /* 0x0000000b0e057c10 */ /* 0x000fe400097fe4ff */
[----:B-----5:R-:W-:Y:S01]  /*0ba0*/  IADD3 R15, PT, PT, R10, R13, RZ ;  /* 0x0000000d0a0f7210 */ /* 0x020fe20007ffe0ff */
[----:B----4-:R-:W-:-:S05]  /*0bb0*/  IMAD.WIDE.U32 R10, R17, 0x4, R8 ;  /* 0x00000004110a7825 */ /* 0x010fca00078e0008 */
[----:B------:R0:W-:Y:S04]  /*0bc0*/  STG.E desc[UR4][R10.64], R15 ;  /* 0x0000000f0a007986 */ /* 0x0001e8000c101904 */
[----:B------:R-:W3:Y:S04]  /*0bd0*/  LDG.E R12, desc[UR4][R6.64+0x14] ;  /* 0x00001404060c7981 */ /* 0x000ee8000c1e1900 */
[----:B------:R-:W3:Y:S01]  /*0be0*/  LDG.E R13, desc[UR4][R4.64+0x14] ;  /* 0x00001404040d7981 */ /* 0x000ee2000c1e1900 */
[----:B--2---:R-:W-:-:S04]  /*0bf0*/  IADD3 R8, P1, PT, R16, UR6, RZ ;  /* 0x0000000610087c10 */ /* 0x004fc8000ff3e0ff */
[----:B------:R-:W-:Y:S01]  /*0c00*/  IADD3.X R9, PT, PT, R14, UR7, RZ, P1, !PT ;  /* 0x000000070e097c10 */ /* 0x000fe20008ffe4ff */
[----:B---3--:R-:W-:-:S05]  /*0c10*/  IMAD.IADD R13, R12, 0x1, R13 ;  /* 0x000000010c0d7824 */ /* 0x008fca00078e020d */
[----:B------:R1:W-:Y:S04]  /*0c20*/  STG.E desc[UR4][R8.64+0x14], R13 ;  /* 0x0000140d08007986 */ /* 0x0003e8000c101904 */
[----:B------:R-:W2:Y:S04]  /*0c30*/  LDG.E R12, desc[UR4][R6.64+0x28] ;  /* 0x00002804060c7981 */ /* 0x000ea8000c1e1900 */
[----:B------:R-:W2:Y:S02]  /*0c40*/  LDG.E R17, desc[UR4][R4.64+0x28] ;  /* 0x0000280404117981 */ /* 0x000ea4000c1e1900 */
[----:B--2---:R-:W-:-:S05]  /*0c50*/  IMAD.IADD R17, R12, 0x1, R17 ;  /* 0x000000010c117824 */ /* 0x004fca00078e0211 */
[----:B------:R1:W-:Y:S04]  /*0c60*/  STG.E desc[UR4][R8.64+0x28], R17 ;  /* 0x0000281108007986 */ /* 0x0003e8000c101904 */
[----:B0-----:R-:W2:Y:S04]  /*0c70*/  LDG.E R10, desc[UR4][R6.64+0x3c] ;  /* 0x00003c04060a7981 */ /* 0x001ea8000c1e1900 */
[----:B------:R-:W2:Y:S01]  /*0c80*/  LDG.E R11, desc[UR4][R4.64+0x3c] ;  /* 0x00003c04040b7981 */ /* 0x000ea2000c1e1900 */
[----:B------:R-:W-:Y:S01]  /*0c90*/  VIADD R3, R3, 0x4 ;  /* 0x0000000403037836 */ /* 0x000fe20000000000 */
[----:B--2---:R-:W-:-:S05]  /*0ca0*/  IADD3 R11, PT, PT, R10, R11, RZ ;  /* 0x0000000b0a0b7210 */ /* 0x004fca0007ffe0ff */
[----:B------:R1:W-:Y:S02]  /*0cb0*/  STG.E desc[UR4][R8.64+0x3c], R11 ;  /* 0x00003c0b08007986 */ /* 0x0003e4000c101904 */
.L_x_3:
[----:B------:R-:W-:Y:S05]  /*0cc0*/  @!P0 EXIT ;  /* 0x000000000000894d */ /* 0x000fea0003800000 */
[----:B------:R-:W0:Y:S01]  /*0cd0*/  LDC.64 R4, c[0x0][0x390] ;  /* 0x0000e400ff047b82 */ /* 0x000e220000000a00 */
[----:B------:R-:W-:Y:S02]  /*0ce0*/  IMAD R3, R3, 0x5, R0 ;  /* 0x0000000503037824 */ /* 0x000fe400078e0200 */
[----:B------:R-:W-:-:S05]  /*0cf0*/  IMAD.MOV R0, RZ, RZ, -R2 ;  /* 0x000000ffff007224 */ /* 0x000fca00078e0a02 */
[----:B------:R-:W4:Y:S08]  /*0d00*/  LDC.64 R6, c[0x0][0x388] ;  /* 0x0000e200ff067b82 */ /* 0x000f300000000a00 */
[----:B-123--:R-:W1:Y:S01]  /*0d10*/  LDC.64 R8, c[0x0][0x380] ;  /* 0x0000e000ff087b82 */ /* 0x00ee620000000a00 */
[----:B0-----:R-:W-:-:S04]  /*0d20*/  IMAD.WIDE.U32 R4, R3, 0x4, R4 ;  /* 0x0000000403047825 */ /* 0x001fc800078e0004 */
[----:B------:R-:W-:Y:S01]  /*0d30*/  IMAD.MOV.U32 R10, RZ, RZ, R4 ;  /* 0x000000ffff0a7224 */ /* 0x000fe200078e0004 */
[----:B------:R-:W-:Y:S01]  /*0d40*/  MOV R13, R5 ;  /* 0x00000005000d7202 */ /* 0x000fe20000000f00 */
[----:B----4-:R-:W-:-:S04]  /*0d50*/  IMAD.WIDE.U32 R6, R3, 0x4, R6 ;  /* 0x0000000403067825 */ /* 0x010fc800078e0006 */
[----:B------:R-:W-:Y:S02]  /*0d60*/  IMAD.MOV.U32 R11, RZ, RZ, R7 ;  /* 0x000000ffff0b7224 */ /* 0x000fe400078e0007 */
[----:B-1----:R-:W-:-:S07]  /*0d70*/  IMAD.WIDE.U32 R8, R3, 0x4, R8 ;  /* 0x0000000403087825 */ /* 0x002fce00078e0008 */
.L_x_4:
[----:B0-----:R-:W-:Y:S01]  /*0d80*/  MOV R2, R8 ;  /* 0x0000000800027202 */ /* 0x001fe20000000f00 */
[----:B------:R-:W-:Y:S01]  /*0d90*/  IMAD.MOV.U32 R3, RZ, RZ, R9 ;  /* 0x000000ffff037224 */ /* 0x000fe200078e0009 */
[----:B------:R-:W-:Y:S01]  /*0da0*/  MOV R5, R11 ;  /* 0x0000000b00057202 */ /* 0x000fe20000000f00 */
[----:B------:R-:W-:-:S03]  /*0db0*/  IMAD.MOV.U32 R4, RZ, RZ, R6 ;  /* 0x000000ffff047224 */ /* 0x000fc600078e0006 */
[----:B------:R0:W2:Y:S04]  /*0dc0*/  LDG.E R2, desc[UR4][R2.64] ;  /* 0x0000000402027981 */ /* 0x0000a8000c1e1900 */
[----:B------:R-:W2:Y:S01]  /*0dd0*/  LDG.E R5, desc[UR4][R4.64] ;  /* 0x0000000404057981 */ /* 0x000ea2000c1e1900 */
[----:B------:R-:W-:Y:S01]  /*0de0*/  VIADD R0, R0, 0x1 ;  /* 0x0000000100007836 */ /* 0x000fe20000000000 */
[----:B------:R-:W-:Y:S02]  /*0df0*/  IADD3 R8, P3, PT, R8, 0x14, RZ ;  /* 0x0000001408087810 */ /* 0x000fe40007f7e0ff */
[----:B------:R-:W-:Y:S02]  /*0e00*/  IADD3 R6, P2, PT, R6, 0x14, RZ ;  /* 0x0000001406067810 */ /* 0x000fe40007f5e0ff */
[----:B------:R-:W-:Y:S01]  /*0e10*/  ISETP.NE.AND P0, PT, R0, RZ, PT ;  /* 0x000000ff0000720c */ /* 0x000fe20003f05270 */
[----:B------:R-:W-:Y:S01]  /*0e20*/  IMAD.X R9, RZ, RZ, R9, P3 ;  /* 0x000000ffff097224 */ /* 0x000fe200018e0609 */
[----:B0-----:R-:W-:-:S02]  /*0e30*/  MOV R3, R13 ;  /* 0x0000000d00037202 */ /* 0x001fc40000000f00 */
[----:B------:R-:W-:Y:S01]  /*0e40*/  IADD3.X R11, PT, PT, RZ, R11, RZ, P2, !PT ;  /* 0x0000000bff0b7210 */ /* 0x000fe200017fe4ff */
[----:B--2---:R-:W-:Y:S02]  /*0e50*/  IMAD.IADD R7, R2, 0x1, R5 ;  /* 0x0000000102077824 */ /* 0x004fe400078e0205 */
[----:B------:R-:W-:Y:S01]  /*0e60*/  IMAD.MOV.U32 R2, RZ, RZ, R10 ;  /* 0x000000ffff027224 */ /* 0x000fe200078e000a */
[----:B------:R-:W-:-:S04]  /*0e70*/  IADD3 R10, P1, PT, R10, 0x14, RZ ;  /* 0x000000140a0a7810 */ /* 0x000fc80007f3e0ff */
[----:B------:R0:W-:Y:S01]  /*0e80*/  STG.E desc[UR4][R2.64], R7 ;  /* 0x0000000702007986 */ /* 0x0001e2000c101904 */
[----:B------:R-:W-:Y:S01]  /*0e90*/  IMAD.X R13, RZ, RZ, R13, P1 ;  /* 0x000000ffff0d7224 */ /* 0x000fe200008e060d */
[----:B------:R-:W-:Y:S07]  /*0ea0*/  @P0 BRA `(.L_x_4) ;  /* 0xfffffffc00b40947 */ /* 0x000fee000383ffff */
[----:B------:R-:W-:Y:S05]  /*0eb0*/  EXIT ;  /* 0x000000000000794d */ /* 0x000fea0003800000 */
.L_x_5:
[----:B------:R-:W-:-:S00]  /*0ec0*/  BRA `(.L_x_5) ;  /* 0xfffffffc00fc7947 */ /* 0x000fc0000383ffff */
[----:B------:R-:W-:-:S00]  /*0ed0*/  NOP ;  /* 0x0000000000007918 */ /* 0x000fc00000000000 */
        /* <DEDUP_REMOVED lines=10> */
.L_x_6:


//--------------------- .nv.shared.reserved.0     --------------------------
	.section	.nv.shared.reserved.0,"aw",@nobits
	.weak		__nv_reservedSMEM_offset_0_alias
	.size		__nv_reservedSMEM_offset_0_alias, 0, 64
	.other		__nv_reservedSMEM_offset_0_alias,@"STO_CUDA_RESERVED_SHARED STV_DEFAULT"
__nv_reservedSMEM_offset_0_alias:
	.zero		0
	.zero		64


//--------------------- .nv.constant0._Z15matrixAddColumnPiS_S_i --------------------------
	.section	.nv.constant0._Z15matrixAddColumnPiS_S_i,"a",@progbits
	.sectionflags	@""
	.align	4
.nv.constant0._Z15matrixAddColumnPiS_S_i:
	.zero		924


//--------------------- SYMBOLS --------------------------

	.type		.nv.reservedSmem.offset0,@object
	.size		.nv.reservedSmem.offset0,0x4
